//
// Generated by NVIDIA NVVM Compiler
//
// Compiler Build ID: CL-36424714
// Cuda compilation tools, release 13.0, V13.0.88
// Based on NVVM 20.0.0
//

.version 9.0
.target sm_100
.address_size 64

	// .globl	_Z10drawPointsPhPfS0_iiihhh

.visible .entry _Z10drawPointsPhPfS0_iiihhh(
	.param .u64 .ptr .align 1 _Z10drawPointsPhPfS0_iiihhh_param_0,
	.param .u64 .ptr .align 1 _Z10drawPointsPhPfS0_iiihhh_param_1,
	.param .u64 .ptr .align 1 _Z10drawPointsPhPfS0_iiihhh_param_2,
	.param .u32 _Z10drawPointsPhPfS0_iiihhh_param_3,
	.param .u32 _Z10drawPointsPhPfS0_iiihhh_param_4,
	.param .u32 _Z10drawPointsPhPfS0_iiihhh_param_5,
	.param .u8 _Z10drawPointsPhPfS0_iiihhh_param_6,
	.param .u8 _Z10drawPointsPhPfS0_iiihhh_param_7,
	.param .u8 _Z10drawPointsPhPfS0_iiihhh_param_8
)
{
	.reg .pred 	%p<10>;
	.reg .b16 	%rs<4>;
	.reg .b32 	%r<12>;
	.reg .b32 	%f<13>;
	.reg .b64 	%rd<12>;

	ld.param.u64 	%rd1, [_Z10drawPointsPhPfS0_iiihhh_param_0];
	ld.param.u64 	%rd2, [_Z10drawPointsPhPfS0_iiihhh_param_1];
	ld.param.u64 	%rd3, [_Z10drawPointsPhPfS0_iiihhh_param_2];
	ld.param.u32 	%r6, [_Z10drawPointsPhPfS0_iiihhh_param_3];
	ld.param.u32 	%r4, [_Z10drawPointsPhPfS0_iiihhh_param_4];
	ld.param.u32 	%r5, [_Z10drawPointsPhPfS0_iiihhh_param_5];
	ld.param.u8 	%rs1, [_Z10drawPointsPhPfS0_iiihhh_param_6];
	ld.param.u8 	%rs2, [_Z10drawPointsPhPfS0_iiihhh_param_7];
	ld.param.u8 	%rs3, [_Z10drawPointsPhPfS0_iiihhh_param_8];
	mov.u32 	%r7, %ctaid.x;
	mov.u32 	%r8, %ntid.x;
	mov.u32 	%r9, %tid.x;
	mad.lo.s32 	%r1, %r7, %r8, %r9;
	setp.ge.s32 	%p1, %r1, %r6;
	@%p1 bra 	$L__BB0_3;
	cvta.to.global.u64 	%rd4, %rd2;
	cvta.to.global.u64 	%rd5, %rd3;
	mul.wide.s32 	%rd6, %r1, 4;
	add.s64 	%rd7, %rd4, %rd6;
	ld.global.f32 	%f1, [%rd7];
	add.f32 	%f2, %f1, 0f3F800000;
	mul.f32 	%f3, %f2, 0f3F000000;
	add.s64 	%rd8, %rd5, %rd6;
	ld.global.f32 	%f4, [%rd8];
	add.f32 	%f5, %f4, 0f3F800000;
	mul.f32 	%f6, %f5, 0f3F000000;
	fma.rn.f32 	%f7, %f3, 0f3F666666, 0f3D4CCCCD;
	cvt.rn.f32.s32 	%f8, %r4;
	mul.f32 	%f9, %f7, %f8;
	cvt.rzi.s32.f32 	%r2, %f9;
	fma.rn.f32 	%f10, %f6, 0f3F666666, 0f3D4CCCCD;
	cvt.rn.f32.s32 	%f11, %r5;
	mul.f32 	%f12, %f10, %f11;
	cvt.rzi.s32.f32 	%r3, %f12;
	setp.lt.s32 	%p2, %r2, 0;
	setp.ge.s32 	%p3, %r2, %r4;
	or.pred  	%p4, %p2, %p3;
	setp.lt.s32 	%p5, %r3, 0;
	setp.ge.s32 	%p6, %r3, %r5;
	or.pred  	%p7, %p5, %p6;
	or.pred  	%p9, %p4, %p7;
	@%p9 bra 	$L__BB0_3;
	mad.lo.s32 	%r10, %r3, %r4, %r2;
	mul.lo.s32 	%r11, %r10, 3;
	cvt.s64.s32 	%rd9, %r11;
	cvta.to.global.u64 	%rd10, %rd1;
	add.s64 	%rd11, %rd10, %rd9;
	st.global.u8 	[%rd11], %rs1;
	st.global.u8 	[%rd11+1], %rs2;
	st.global.u8 	[%rd11+2], %rs3;
$L__BB0_3:
	ret;

}
	// .globl	_Z13drawHullLinesPhPfS0_iiihhh
.visible .entry _Z13drawHullLinesPhPfS0_iiihhh(
	.param .u64 .ptr .align 1 _Z13drawHullLinesPhPfS0_iiihhh_param_0,
	.param .u64 .ptr .align 1 _Z13drawHullLinesPhPfS0_iiihhh_param_1,
	.param .u64 .ptr .align 1 _Z13drawHullLinesPhPfS0_iiihhh_param_2,
	.param .u32 _Z13drawHullLinesPhPfS0_iiihhh_param_3,
	.param .u32 _Z13drawHullLinesPhPfS0_iiihhh_param_4,
	.param .u32 _Z13drawHullLinesPhPfS0_iiihhh_param_5,
	.param .u8 _Z13drawHullLinesPhPfS0_iiihhh_param_6,
	.param .u8 _Z13drawHullLinesPhPfS0_iiihhh_param_7,
	.param .u8 _Z13drawHullLinesPhPfS0_iiihhh_param_8
)
{
	.reg .pred 	%p<19>;
	.reg .b16 	%rs<4>;
	.reg .b32 	%r<44>;
	.reg .b32 	%f<23>;
	.reg .b64 	%rd<15>;

	ld.param.u64 	%rd2, [_Z13drawHullLinesPhPfS0_iiihhh_param_0];
	ld.param.u64 	%rd3, [_Z13drawHullLinesPhPfS0_iiihhh_param_1];
	ld.param.u64 	%rd4, [_Z13drawHullLinesPhPfS0_iiihhh_param_2];
	ld.param.u32 	%r21, [_Z13drawHullLinesPhPfS0_iiihhh_param_3];
	ld.param.u32 	%r22, [_Z13drawHullLinesPhPfS0_iiihhh_param_4];
	ld.param.u32 	%r23, [_Z13drawHullLinesPhPfS0_iiihhh_param_5];
	ld.param.u8 	%rs1, [_Z13drawHullLinesPhPfS0_iiihhh_param_6];
	ld.param.u8 	%rs2, [_Z13drawHullLinesPhPfS0_iiihhh_param_7];
	ld.param.u8 	%rs3, [_Z13drawHullLinesPhPfS0_iiihhh_param_8];
	mov.u32 	%r24, %ctaid.x;
	mov.u32 	%r25, %ntid.x;
	mov.u32 	%r26, %tid.x;
	mad.lo.s32 	%r1, %r24, %r25, %r26;
	setp.ge.s32 	%p1, %r1, %r21;
	@%p1 bra 	$L__BB1_7;
	cvta.to.global.u64 	%rd5, %rd3;
	cvta.to.global.u64 	%rd6, %rd4;
	add.s32 	%r27, %r1, 1;
	rem.s32 	%r28, %r27, %r21;
	mul.wide.s32 	%rd7, %r1, 4;
	add.s64 	%rd8, %rd5, %rd7;
	ld.global.f32 	%f1, [%rd8];
	add.f32 	%f2, %f1, 0f3F800000;
	mul.f32 	%f3, %f2, 0f3F000000;
	add.s64 	%rd9, %rd6, %rd7;
	ld.global.f32 	%f4, [%rd9];
	add.f32 	%f5, %f4, 0f3F800000;
	mul.f32 	%f6, %f5, 0f3F000000;
	mul.wide.s32 	%rd10, %r28, 4;
	add.s64 	%rd11, %rd5, %rd10;
	ld.global.f32 	%f7, [%rd11];
	add.f32 	%f8, %f7, 0f3F800000;
	mul.f32 	%f9, %f8, 0f3F000000;
	add.s64 	%rd12, %rd6, %rd10;
	ld.global.f32 	%f10, [%rd12];
	add.f32 	%f11, %f10, 0f3F800000;
	mul.f32 	%f12, %f11, 0f3F000000;
	fma.rn.f32 	%f13, %f3, 0f3F666666, 0f3D4CCCCD;
	cvt.rn.f32.s32 	%f14, %r22;
	mul.f32 	%f15, %f13, %f14;
	cvt.rzi.s32.f32 	%r42, %f15;
	fma.rn.f32 	%f16, %f6, 0f3F666666, 0f3D4CCCCD;
	cvt.rn.f32.s32 	%f17, %r23;
	mul.f32 	%f18, %f16, %f17;
	cvt.rzi.s32.f32 	%r41, %f18;
	fma.rn.f32 	%f19, %f9, 0f3F666666, 0f3D4CCCCD;
	mul.f32 	%f20, %f19, %f14;
	cvt.rzi.s32.f32 	%r4, %f20;
	fma.rn.f32 	%f21, %f12, 0f3F666666, 0f3D4CCCCD;
	mul.f32 	%f22, %f21, %f17;
	cvt.rzi.s32.f32 	%r5, %f22;
	sub.s32 	%r29, %r4, %r42;
	abs.s32 	%r6, %r29;
	sub.s32 	%r30, %r5, %r41;
	abs.s32 	%r7, %r30;
	add.s32 	%r8, %r23, %r22;
	setp.lt.s32 	%p2, %r8, 1;
	@%p2 bra 	$L__BB1_7;
	neg.s32 	%r9, %r7;
	cvta.to.global.u64 	%rd1, %rd2;
	sub.s32 	%r43, %r6, %r7;
	setp.gt.s32 	%p3, %r5, %r41;
	selp.b32 	%r11, 1, -1, %p3;
	setp.gt.s32 	%p4, %r4, %r42;
	selp.b32 	%r12, 1, -1, %p4;
	mov.b32 	%r40, 0;
$L__BB1_3:
	setp.gt.s32 	%p5, %r42, -1;
	setp.lt.s32 	%p6, %r42, %r22;
	and.pred  	%p7, %p5, %p6;
	setp.gt.s32 	%p8, %r41, -1;
	setp.lt.s32 	%p9, %r41, %r23;
	and.pred  	%p10, %p8, %p9;
	and.pred  	%p11, %p7, %p10;
	not.pred 	%p12, %p11;
	@%p12 bra 	$L__BB1_5;
	mad.lo.s32 	%r32, %r41, %r22, %r42;
	mul.lo.s32 	%r33, %r32, 3;
	cvt.s64.s32 	%rd13, %r33;
	add.s64 	%rd14, %rd1, %rd13;
	st.global.u8 	[%rd14], %rs1;
	st.global.u8 	[%rd14+1], %rs2;
	st.global.u8 	[%rd14+2], %rs3;
$L__BB1_5:
	setp.eq.s32 	%p13, %r42, %r4;
	setp.eq.s32 	%p14, %r41, %r5;
	and.pred  	%p15, %p13, %p14;
	@%p15 bra 	$L__BB1_7;
	shl.b32 	%r34, %r43, 1;
	setp.gt.s32 	%p16, %r34, %r9;
	selp.b32 	%r35, %r7, 0, %p16;
	sub.s32 	%r36, %r43, %r35;
	selp.b32 	%r37, %r12, 0, %p16;
	add.s32 	%r42, %r37, %r42;
	setp.lt.s32 	%p17, %r34, %r6;
	selp.b32 	%r38, %r6, 0, %p17;
	add.s32 	%r43, %r36, %r38;
	selp.b32 	%r39, %r11, 0, %p17;
	add.s32 	%r41, %r39, %r41;
	add.s32 	%r40, %r40, 1;
	setp.ne.s32 	%p18, %r40, %r8;
	@%p18 bra 	$L__BB1_3;
$L__BB1_7:
	ret;

}
	// .globl	_Z10clearImagePhiihhh
.visible .entry _Z10clearImagePhiihhh(
	.param .u64 .ptr .align 1 _Z10clearImagePhiihhh_param_0,
	.param .u32 _Z10clearImagePhiihhh_param_1,
	.param .u32 _Z10clearImagePhiihhh_param_2,
	.param .u8 _Z10clearImagePhiihhh_param_3,
	.param .u8 _Z10clearImagePhiihhh_param_4,
	.param .u8 _Z10clearImagePhiihhh_param_5
)
{
	.reg .pred 	%p<2>;
	.reg .b16 	%rs<4>;
	.reg .b32 	%r<9>;
	.reg .b64 	%rd<5>;

	ld.param.u64 	%rd1, [_Z10clearImagePhiihhh_param_0];
	ld.param.u32 	%r2, [_Z10clearImagePhiihhh_param_1];
	ld.param.u32 	%r3, [_Z10clearImagePhiihhh_param_2];
	ld.param.u8 	%rs1, [_Z10clearImagePhiihhh_param_3];
	ld.param.u8 	%rs2, [_Z10clearImagePhiihhh_param_4];
	ld.param.u8 	%rs3, [_Z10clearImagePhiihhh_param_5];
	mov.u32 	%r4, %ctaid.x;
	mov.u32 	%r5, %ntid.x;
	mov.u32 	%r6, %tid.x;
	mad.lo.s32 	%r1, %r4, %r5, %r6;
	mul.lo.s32 	%r7, %r3, %r2;
	setp.ge.s32 	%p1, %r1, %r7;
	@%p1 bra 	$L__BB2_2;
	cvta.to.global.u64 	%rd2, %rd1;
	mul.lo.s32 	%r8, %r1, 3;
	cvt.s64.s32 	%rd3, %r8;
	add.s64 	%rd4, %rd2, %rd3;
	st.global.u8 	[%rd4], %rs1;
	st.global.u8 	[%rd4+1], %rs2;
	st.global.u8 	[%rd4+2], %rs3;
$L__BB2_2:
	ret;

}


// ===== COMPILED SASS (sm_100) =====

	.target	sm_100

	.elftype	@"ET_EXEC"


//--------------------- .note.nv.tkinfo           --------------------------
	.section	.note.nv.tkinfo,"",@"SHT_NOTE"
	.sectionflags	@"SHF_NOTE_NV_TKINFO"
	.tkinfo
        /*0018*/ 	.word	0x00000002
        /*0030*/ 	.string	""
        /*0030*/ 	.string	"ptxas"
        /*0030*/ 	.string	"Cuda compilation tools, release 13.0, V13.0.88"
        /*0030*/ 	.string	"Build cuda_13.0.r13.0/compiler.36424714_0"
        /*0030*/ 	.string	"-arch sm_100 -m 64 "



//--------------------- .note.nv.cuinfo           --------------------------
	.section	.note.nv.cuinfo,"",@"SHT_NOTE"
	.sectionflags	@"SHF_NOTE_NV_CUINFO"
        /*0018*/ 	.short	0x0002
        /*001a*/ 	.short	0x0064
        /*001c*/ 	.short	0x0082
	.zero		2


//--------------------- .nv.info                  --------------------------
	.section	.nv.info,"",@"SHT_CUDA_INFO"
	.align	4


	//----- nvinfo : EIATTR_REGCOUNT
	.align		4
        /*0000*/ 	.byte	0x04, 0x2f
        /*0002*/ 	.short	(.L_1 - .L_0)
	.align		4
.L_0:
        /*0004*/ 	.word	index@(_Z10drawPointsPhPfS0_iiihhh)
        /*0008*/ 	.word	0x0000000c


	//----- nvinfo : EIATTR_FRAME_SIZE
	.align		4
.L_1:
        /*000c*/ 	.byte	0x04, 0x11
        /*000e*/ 	.short	(.L_3 - .L_2)
	.align		4
.L_2:
        /*0010*/ 	.word	index@(_Z10drawPointsPhPfS0_iiihhh)
        /*0014*/ 	.word	0x00000000


	//----- nvinfo : EIATTR_REGCOUNT
	.align		4
.L_3:
        /*0018*/ 	.byte	0x04, 0x2f
        /*001a*/ 	.short	(.L_5 - .L_4)
	.align		4
.L_4:
        /*001c*/ 	.word	index@(_Z13drawHullLinesPhPfS0_iiihhh)
        /*0020*/ 	.word	0x00000016


	//----- nvinfo : EIATTR_FRAME_SIZE
	.align		4
.L_5:
        /*0024*/ 	.byte	0x04, 0x11
        /*0026*/ 	.short	(.L_7 - .L_6)
	.align		4
.L_6:
        /*0028*/ 	.word	index@(_Z13drawHullLinesPhPfS0_iiihhh)
        /*002c*/ 	.word	0x00000000


	//----- nvinfo : EIATTR_REGCOUNT
	.align		4
.L_7:
        /*0030*/ 	.byte	0x04, 0x2f
        /*0032*/ 	.short	(.L_9 - .L_8)
	.align		4
.L_8:
        /*0034*/ 	.word	index@(_Z10clearImagePhiihhh)
        /*0038*/ 	.word	0x0000000c


	//----- nvinfo : EIATTR_FRAME_SIZE
	.align		4
.L_9:
        /*003c*/ 	.byte	0x04, 0x11
        /*003e*/ 	.short	(.L_11 - .L_10)
	.align		4
.L_10:
        /*0040*/ 	.word	index@(_Z10clearImagePhiihhh)
        /*0044*/ 	.word	0x00000000


	//----- nvinfo : EIATTR_MIN_STACK_SIZE
	.align		4
.L_11:
        /*0048*/ 	.byte	0x04, 0x12
        /*004a*/ 	.short	(.L_13 - .L_12)
	.align		4
.L_12:
        /*004c*/ 	.word	index@(_Z10clearImagePhiihhh)
        /*0050*/ 	.word	0x00000000


	//----- nvinfo : EIATTR_MIN_STACK_SIZE
	.align		4
.L_13:
        /*0054*/ 	.byte	0x04, 0x12
        /*0056*/ 	.short	(.L_15 - .L_14)
	.align		4
.L_14:
        /*0058*/ 	.word	index@(_Z13drawHullLinesPhPfS0_iiihhh)
        /*005c*/ 	.word	0x00000000


	//----- nvinfo : EIATTR_MIN_STACK_SIZE
	.align		4
.L_15:
        /*0060*/ 	.byte	0x04, 0x12
        /*0062*/ 	.short	(.L_17 - .L_16)
	.align		4
.L_16:
        /*0064*/ 	.word	index@(_Z10drawPointsPhPfS0_iiihhh)
        /*0068*/ 	.word	0x00000000
.L_17:


//--------------------- .nv.compat                --------------------------
	.section	.nv.compat,"",@"SHT_CUDA_COMPAT_INFO"
	.align	4
        /*0000*/ 	.byte	0x02, 0x09, 0x00, 0x00, 0x02, 0x02, 0x01, 0x00, 0x02, 0x05, 0x05, 0x00, 0x03, 0x07, 0x01, 0x01
        /*0010*/ 	.byte	0x02, 0x03, 0x00, 0x00, 0x02, 0x06, 0x01, 0x00, 0x04, 0x0b, 0x08, 0x00, 0x09, 0x00, 0x00, 0x00
        /*0020*/ 	.byte	0x00, 0x00, 0x00, 0x00


//--------------------- .nv.info._Z10clearImagePhiihhh --------------------------
	.section	.nv.info._Z10clearImagePhiihhh,"",@"SHT_CUDA_INFO"
	.sectionflags	@""
	.align	4


	//----- nvinfo : EIATTR_CUDA_API_VERSION
	.align		4
        /*0000*/ 	.byte	0x04, 0x37
        /*0002*/ 	.short	(.L_19 - .L_18)
.L_18:
        /*0004*/ 	.word	0x00000082


	//----- nvinfo : EIATTR_KPARAM_INFO
	.align		4
.L_19:
        /*0008*/ 	.byte	0x04, 0x17
        /*000a*/ 	.short	(.L_21 - .L_20)
.L_20:
        /*000c*/ 	.word	0x00000000
        /*0010*/ 	.short	0x0005
        /*0012*/ 	.short	0x0012
        /*0014*/ 	.byte	0x00, 0xf0, 0x05, 0x00


	//----- nvinfo : EIATTR_KPARAM_INFO
	.align		4
.L_21:
        /*0018*/ 	.byte	0x04, 0x17
        /*001a*/ 	.short	(.L_23 - .L_22)
.L_22:
        /*001c*/ 	.word	0x00000000
        /*0020*/ 	.short	0x0004
        /*0022*/ 	.short	0x0011
        /*0024*/ 	.byte	0x00, 0xf0, 0x05, 0x00


	//----- nvinfo : EIATTR_KPARAM_INFO
	.align		4
.L_23:
        /*0028*/ 	.byte	0x04, 0x17
        /*002a*/ 	.short	(.L_25 - .L_24)
.L_24:
        /*002c*/ 	.word	0x00000000
        /*0030*/ 	.short	0x0003
        /*0032*/ 	.short	0x0010
        /*0034*/ 	.byte	0x00, 0xf0, 0x05, 0x00


	//----- nvinfo : EIATTR_KPARAM_INFO
	.align		4
.L_25:
        /*0038*/ 	.byte	0x04, 0x17
        /*003a*/ 	.short	(.L_27 - .L_26)
.L_26:
        /*003c*/ 	.word	0x00000000
        /*0040*/ 	.short	0x0002
        /*0042*/ 	.short	0x000c
        /*0044*/ 	.byte	0x00, 0xf0, 0x11, 0x00


	//----- nvinfo : EIATTR_KPARAM_INFO
	.align		4
.L_27:
        /*0048*/ 	.byte	0x04, 0x17
        /*004a*/ 	.short	(.L_29 - .L_28)
.L_28:
        /*004c*/ 	.word	0x00000000
        /*0050*/ 	.short	0x0001
        /*0052*/ 	.short	0x0008
        /*0054*/ 	.byte	0x00, 0xf0, 0x11, 0x00


	//----- nvinfo : EIATTR_KPARAM_INFO
	.align		4
.L_29:
        /*0058*/ 	.byte	0x04, 0x17
        /*005a*/ 	.short	(.L_31 - .L_30)
.L_30:
        /*005c*/ 	.word	0x00000000
        /*0060*/ 	.short	0x0000
        /*0062*/ 	.short	0x0000
        /*0064*/ 	.byte	0x00, 0xf5, 0x21, 0x00


	//----- nvinfo : EIATTR_SPARSE_MMA_MASK
	.align		4
.L_31:
        /*0068*/ 	.byte	0x03, 0x50
        /*006a*/ 	.short	0x0000


	//----- nvinfo : EIATTR_MAXREG_COUNT
	.align		4
        /*006c*/ 	.byte	0x03, 0x1b
        /*006e*/ 	.short	0x00ff


	//----- nvinfo : EIATTR_MERCURY_ISA_VERSION
	.align		4
        /*0070*/ 	.byte	0x03, 0x5f
        /*0072*/ 	.short	0x0101


	//----- nvinfo : EIATTR_VRC_CTA_INIT_COUNT
	.align		4
        /*0074*/ 	.byte	0x02, 0x4a
	.zero		1
	.zero		1


	//----- nvinfo : EIATTR_EXIT_INSTR_OFFSETS
	.align		4
        /*0078*/ 	.byte	0x04, 0x1c
        /*007a*/ 	.short	(.L_33 - .L_32)


	//   ....[0]....
.L_32:
        /*007c*/ 	.word	0x00000080


	//   ....[1]....
        /*0080*/ 	.word	0x00000140


	//----- nvinfo : EIATTR_CBANK_PARAM_SIZE
	.align		4
.L_33:
        /*0084*/ 	.byte	0x03, 0x19
        /*0086*/ 	.short	0x0013


	//----- nvinfo : EIATTR_PARAM_CBANK
	.align		4
        /*0088*/ 	.byte	0x04, 0x0a
        /*008a*/ 	.short	(.L_35 - .L_34)
	.align		4
.L_34:
        /*008c*/ 	.word	index@(.nv.constant0._Z10clearImagePhiihhh)
        /*0090*/ 	.short	0x0380
        /*0092*/ 	.short	0x0013


	//----- nvinfo : EIATTR_SW_WAR
	.align		4
.L_35:
        /*0094*/ 	.byte	0x04, 0x36
        /*0096*/ 	.short	(.L_37 - .L_36)
.L_36:
        /*0098*/ 	.word	0x00000008
.L_37:


//--------------------- .nv.info._Z13drawHullLinesPhPfS0_iiihhh --------------------------
	.section	.nv.info._Z13drawHullLinesPhPfS0_iiihhh,"",@"SHT_CUDA_INFO"
	.sectionflags	@""
	.align	4


	//----- nvinfo : EIATTR_CUDA_API_VERSION
	.align		4
        /*0000*/ 	.byte	0x04, 0x37
        /*0002*/ 	.short	(.L_39 - .L_38)
.L_38:
        /*0004*/ 	.word	0x00000082


	//----- nvinfo : EIATTR_KPARAM_INFO
	.align		4
.L_39:
        /*0008*/ 	.byte	0x04, 0x17
        /*000a*/ 	.short	(.L_41 - .L_40)
.L_40:
        /*000c*/ 	.word	0x00000000
        /*0010*/ 	.short	0x0008
        /*0012*/ 	.short	0x0026
        /*0014*/ 	.byte	0x00, 0xf0, 0x05, 0x00


	//----- nvinfo : EIATTR_KPARAM_INFO
	.align		4
.L_41:
        /*0018*/ 	.byte	0x04, 0x17
        /*001a*/ 	.short	(.L_43 - .L_42)
.L_42:
        /*001c*/ 	.word	0x00000000
        /*0020*/ 	.short	0x0007
        /*0022*/ 	.short	0x0025
        /*0024*/ 	.byte	0x00, 0xf0, 0x05, 0x00


	//----- nvinfo : EIATTR_KPARAM_INFO
	.align		4
.L_43:
        /*0028*/ 	.byte	0x04, 0x17
        /*002a*/ 	.short	(.L_45 - .L_44)
.L_44:
        /*002c*/ 	.word	0x00000000
        /*0030*/ 	.short	0x0006
        /*0032*/ 	.short	0x0024
        /*0034*/ 	.byte	0x00, 0xf0, 0x05, 0x00


	//----- nvinfo : EIATTR_KPARAM_INFO
	.align		4
.L_45:
        /*0038*/ 	.byte	0x04, 0x17
        /*003a*/ 	.short	(.L_47 - .L_46)
.L_46:
        /*003c*/ 	.word	0x00000000
        /*0040*/ 	.short	0x0005
        /*0042*/ 	.short	0x0020
        /*0044*/ 	.byte	0x00, 0xf0, 0x11, 0x00


	//----- nvinfo : EIATTR_KPARAM_INFO
	.align		4
.L_47:
        /*0048*/ 	.byte	0x04, 0x17
        /*004a*/ 	.short	(.L_49 - .L_48)
.L_48:
        /*004c*/ 	.word	0x00000000
        /*0050*/ 	.short	0x0004
        /*0052*/ 	.short	0x001c
        /*0054*/ 	.byte	0x00, 0xf0, 0x11, 0x00


	//----- nvinfo : EIATTR_KPARAM_INFO
	.align		4
.L_49:
        /*0058*/ 	.byte	0x04, 0x17
        /*005a*/ 	.short	(.L_51 - .L_50)
.L_50:
        /*005c*/ 	.word	0x00000000
        /*0060*/ 	.short	0x0003
        /*0062*/ 	.short	0x0018
        /*0064*/ 	.byte	0x00, 0xf0, 0x11, 0x00


	//----- nvinfo : EIATTR_KPARAM_INFO
	.align		4
.L_51:
        /*0068*/ 	.byte	0x04, 0x17
        /*006a*/ 	.short	(.L_53 - .L_52)
.L_52:
        /*006c*/ 	.word	0x00000000
        /*0070*/ 	.short	0x0002
        /*0072*/ 	.short	0x0010
        /*0074*/ 	.byte	0x00, 0xf5, 0x21, 0x00


	//----- nvinfo : EIATTR_KPARAM_INFO
	.align		4
.L_53:
        /*0078*/ 	.byte	0x04, 0x17
        /*007a*/ 	.short	(.L_55 - .L_54)
.L_54:
        /*007c*/ 	.word	0x00000000
        /*0080*/ 	.short	0x0001
        /*0082*/ 	.short	0x0008
        /*0084*/ 	.byte	0x00, 0xf5, 0x21, 0x00


	//----- nvinfo : EIATTR_KPARAM_INFO
	.align		4
.L_55:
        /*0088*/ 	.byte	0x04, 0x17
        /*008a*/ 	.short	(.L_57 - .L_56)
.L_56:
        /*008c*/ 	.word	0x00000000
        /*0090*/ 	.short	0x0000
        /*0092*/ 	.short	0x0000
        /*0094*/ 	.byte	0x00, 0xf5, 0x21, 0x00


	//----- nvinfo : EIATTR_SPARSE_MMA_MASK
	.align		4
.L_57:
        /*0098*/ 	.byte	0x03, 0x50
        /*009a*/ 	.short	0x0000


	//----- nvinfo : EIATTR_MAXREG_COUNT
	.align		4
        /*009c*/ 	.byte	0x03, 0x1b
        /*009e*/ 	.short	0x00ff


	//----- nvinfo : EIATTR_MERCURY_ISA_VERSION
	.align		4
        /*00a0*/ 	.byte	0x03, 0x5f
        /*00a2*/ 	.short	0x0101


	//----- nvinfo : EIATTR_VRC_CTA_INIT_COUNT
	.align		4
        /*00a4*/ 	.byte	0x02, 0x4a
	.zero		1
	.zero		1


	//----- nvinfo : EIATTR_EXIT_INSTR_OFFSETS
	.align		4
        /*00a8*/ 	.byte	0x04, 0x1c
        /*00aa*/ 	.short	(.L_59 - .L_58)


	//   ....[0]....
.L_58:
        /*00ac*/ 	.word	0x00000070


	//   ....[1]....
        /*00b0*/ 	.word	0x00000370


	//   ....[2]....
        /*00b4*/ 	.word	0x00000670


	//   ....[3]....
        /*00b8*/ 	.word	0x00000780


	//----- nvinfo : EIATTR_CRS_STACK_SIZE
	.align		4
.L_59:
        /*00bc*/ 	.byte	0x04, 0x1e
        /*00be*/ 	.short	(.L_61 - .L_60)
.L_60:
        /*00c0*/ 	.word	0x00000000


	//----- nvinfo : EIATTR_CBANK_PARAM_SIZE
	.align		4
.L_61:
        /*00c4*/ 	.byte	0x03, 0x19
        /*00c6*/ 	.short	0x0027


	//----- nvinfo : EIATTR_PARAM_CBANK
	.align		4
        /*00c8*/ 	.byte	0x04, 0x0a
        /*00ca*/ 	.short	(.L_63 - .L_62)
	.align		4
.L_62:
        /*00cc*/ 	.word	index@(.nv.constant0._Z13drawHullLinesPhPfS0_iiihhh)
        /*00d0*/ 	.short	0x0380
        /*00d2*/ 	.short	0x0027


	//----- nvinfo : EIATTR_SW_WAR
	.align		4
.L_63:
        /*00d4*/ 	.byte	0x04, 0x36
        /*00d6*/ 	.short	(.L_65 - .L_64)
.L_64:
        /*00d8*/ 	.word	0x00000008
.L_65:


//--------------------- .nv.info._Z10drawPointsPhPfS0_iiihhh --------------------------
	.section	.nv.info._Z10drawPointsPhPfS0_iiihhh,"",@"SHT_CUDA_INFO"
	.sectionflags	@""
	.align	4


	//----- nvinfo : EIATTR_CUDA_API_VERSION
	.align		4
        /*0000*/ 	.byte	0x04, 0x37
        /*0002*/ 	.short	(.L_67 - .L_66)
.L_66:
        /*0004*/ 	.word	0x00000082


	//----- nvinfo : EIATTR_KPARAM_INFO
	.align		4
.L_67:
        /*0008*/ 	.byte	0x04, 0x17
        /*000a*/ 	.short	(.L_69 - .L_68)
.L_68:
        /*000c*/ 	.word	0x00000000
        /*0010*/ 	.short	0x0008
        /*0012*/ 	.short	0x0026
        /*0014*/ 	.byte	0x00, 0xf0, 0x05, 0x00


	//----- nvinfo : EIATTR_KPARAM_INFO
	.align		4
.L_69:
        /*0018*/ 	.byte	0x04, 0x17
        /*001a*/ 	.short	(.L_71 - .L_70)
.L_70:
        /*001c*/ 	.word	0x00000000
        /*0020*/ 	.short	0x0007
        /*0022*/ 	.short	0x0025
        /*0024*/ 	.byte	0x00, 0xf0, 0x05, 0x00


	//----- nvinfo : EIATTR_KPARAM_INFO
	.align		4
.L_71:
        /*0028*/ 	.byte	0x04, 0x17
        /*002a*/ 	.short	(.L_73 - .L_72)
.L_72:
        /*002c*/ 	.word	0x00000000
        /*0030*/ 	.short	0x0006
        /*0032*/ 	.short	0x0024
        /*0034*/ 	.byte	0x00, 0xf0, 0x05, 0x00


	//----- nvinfo : EIATTR_KPARAM_INFO
	.align		4
.L_73:
        /*0038*/ 	.byte	0x04, 0x17
        /*003a*/ 	.short	(.L_75 - .L_74)
.L_74:
        /*003c*/ 	.word	0x00000000
        /*0040*/ 	.short	0x0005
        /*0042*/ 	.short	0x0020
        /*0044*/ 	.byte	0x00, 0xf0, 0x11, 0x00


	//----- nvinfo : EIATTR_KPARAM_INFO
	.align		4
.L_75:
        /*0048*/ 	.byte	0x04, 0x17
        /*004a*/ 	.short	(.L_77 - .L_76)
.L_76:
        /*004c*/ 	.word	0x00000000
        /*0050*/ 	.short	0x0004
        /*0052*/ 	.short	0x001c
        /*0054*/ 	.byte	0x00, 0xf0, 0x11, 0x00


	//----- nvinfo : EIATTR_KPARAM_INFO
	.align		4
.L_77:
        /*0058*/ 	.byte	0x04, 0x17
        /*005a*/ 	.short	(.L_79 - .L_78)
.L_78:
        /*005c*/ 	.word	0x00000000
        /*0060*/ 	.short	0x0003
        /*0062*/ 	.short	0x0018
        /*0064*/ 	.byte	0x00, 0xf0, 0x11, 0x00


	//----- nvinfo : EIATTR_KPARAM_INFO
	.align		4
.L_79:
        /*0068*/ 	.byte	0x04, 0x17
        /*006a*/ 	.short	(.L_81 - .L_80)
.L_80:
        /*006c*/ 	.word	0x00000000
        /*0070*/ 	.short	0x0002
        /*0072*/ 	.short	0x0010
        /*0074*/ 	.byte	0x00, 0xf5, 0x21, 0x00


	//----- nvinfo : EIATTR_KPARAM_INFO
	.align		4
.L_81:
        /*0078*/ 	.byte	0x04, 0x17
        /*007a*/ 	.short	(.L_83 - .L_82)
.L_82:
        /*007c*/ 	.word	0x00000000
        /*0080*/ 	.short	0x0001
        /*0082*/ 	.short	0x0008
        /*0084*/ 	.byte	0x00, 0xf5, 0x21, 0x00


	//----- nvinfo : EIATTR_KPARAM_INFO
	.align		4
.L_83:
        /*0088*/ 	.byte	0x04, 0x17
        /*008a*/ 	.short	(.L_85 - .L_84)
.L_84:
        /*008c*/ 	.word	0x00000000
        /*0090*/ 	.short	0x0000
        /*0092*/ 	.short	0x0000
        /*0094*/ 	.byte	0x00, 0xf5, 0x21, 0x00


	//----- nvinfo : EIATTR_SPARSE_MMA_MASK
	.align		4
.L_85:
        /*0098*/ 	.byte	0x03, 0x50
        /*009a*/ 	.short	0x0000


	//----- nvinfo : EIATTR_MAXREG_COUNT
	.align		4
        /*009c*/ 	.byte	0x03, 0x1b
        /*009e*/ 	.short	0x00ff


	//----- nvinfo : EIATTR_MERCURY_ISA_VERSION
	.align		4
        /*00a0*/ 	.byte	0x03, 0x5f
        /*00a2*/ 	.short	0x0101


	//----- nvinfo : EIATTR_VRC_CTA_INIT_COUNT
	.align		4
        /*00a4*/ 	.byte	0x02, 0x4a
	.zero		1
	.zero		1


	//----- nvinfo : EIATTR_EXIT_INSTR_OFFSETS
	.align		4
        /*00a8*/ 	.byte	0x04, 0x1c
        /*00aa*/ 	.short	(.L_87 - .L_86)


	//   ....[0]....
.L_86:
        /*00ac*/ 	.word	0x00000070


	//   ....[1]....
        /*00b0*/ 	.word	0x00000230


	//   ....[2]....
        /*00b4*/ 	.word	0x000002f0


	//----- nvinfo : EIATTR_CBANK_PARAM_SIZE
	.align		4
.L_87:
        /*00b8*/ 	.byte	0x03, 0x19
        /*00ba*/ 	.short	0x0027


	//----- nvinfo : EIATTR_PARAM_CBANK
	.align		4
        /*00bc*/ 	.byte	0x04, 0x0a
        /*00be*/ 	.short	(.L_89 - .L_88)
	.align		4
.L_88:
        /*00c0*/ 	.word	index@(.nv.constant0._Z10drawPointsPhPfS0_iiihhh)
        /*00c4*/ 	.short	0x0380
        /*00c6*/ 	.short	0x0027


	//----- nvinfo : EIATTR_SW_WAR
	.align		4
.L_89:
        /*00c8*/ 	.byte	0x04, 0x36
        /*00ca*/ 	.short	(.L_91 - .L_90)
.L_90:
        /*00cc*/ 	.word	0x00000008
.L_91:


//--------------------- .nv.callgraph             --------------------------
	.section	.nv.callgraph,"",@"SHT_CUDA_CALLGRAPH"
	.align	4
	.sectionentsize	8
	.align		4
        /*0000*/ 	.word	0x00000000
	.align		4
        /*0004*/ 	.word	0xffffffff
	.align		4
        /*0008*/ 	.word	0x00000000
	.align		4
        /*000c*/ 	.word	0xfffffffe
	.align		4
        /*0010*/ 	.word	0x00000000
	.align		4
        /*0014*/ 	.word	0xfffffffd
	.align		4
        /*0018*/ 	.word	0x00000000
	.align		4
        /*001c*/ 	.word	0xfffffffc


//--------------------- .text._Z10clearImagePhiihhh --------------------------
	.section	.text._Z10clearImagePhiihhh,"ax",@progbits
	.align	128
        .global         _Z10clearImagePhiihhh
        .type           _Z10clearImagePhiihhh,@function
        .size           _Z10clearImagePhiihhh,(.L_x_6 - _Z10clearImagePhiihhh)
        .other          _Z10clearImagePhiihhh,@"STO_CUDA_ENTRY STV_DEFAULT"
_Z10clearImagePhiihhh:
.text._Z10clearImagePhiihhh:
[----:B------:R-:W-:Y:S01]  /*0000*/  LDC R1, c[0x0][0x37c] ;  /* 0x0000df00ff017b82 */ /* 0x000fe20000000800 */
[----:B------:R-:W0:Y:S07]  /*0010*/  S2R R3, SR_TID.X ;  /* 0x0000000000037919 */ /* 0x000e2e0000002100 */
[----:B------:R-:W0:Y:S01]  /*0020*/  S2UR UR6, SR_CTAID.X ;  /* 0x00000000000679c3 */ /* 0x000e220000002500 */
[----:B------:R-:W1:Y:S07]  /*0030*/  LDCU.64 UR4, c[0x0][0x388] ;  /* 0x00007100ff0477ac */ /* 0x000e6e0008000a00 */
[----:B------:R-:W0:Y:S01]  /*0040*/  LDC R0, c[0x0][0x360] ;  /* 0x0000d800ff007b82 */ /* 0x000e220000000800 */
[----:B-1----:R-:W-:Y:S01]  /*0050*/  UIMAD UR4, UR5, UR4, URZ ;  /* 0x00000004050472a4 */ /* 0x002fe2000f8e02ff */
[----:B0-----:R-:W-:-:S05]  /*0060*/  IMAD R0, R0, UR6, R3 ;  /* 0x0000000600007c24 */ /* 0x001fca000f8e0203 */
[----:B------:R-:W-:-:S13]  /*0070*/  ISETP.GE.AND P0, PT, R0, UR4, PT ;  /* 0x0000000400007c0c */ /* 0x000fda000bf06270 */
[----:B------:R-:W-:Y:S05]  /*0080*/  @P0 EXIT ;  /* 0x000000000000094d */ /* 0x000fea0003800000 */
[----:B------:R-:W0:Y:S01]  /*0090*/  LDCU.64 UR6, c[0x0][0x380] ;  /* 0x00007000ff0677ac */ /* 0x000e220008000a00 */
[----:B------:R-:W1:Y:S01]  /*00a0*/  LDC.U8 R5, c[0x0][0x390] ;  /* 0x0000e400ff057b82 */ /* 0x000e620000000000 */
[----:B------:R-:W-:Y:S01]  /*00b0*/  IMAD R0, R0, 0x3, RZ ;  /* 0x0000000300007824 */ /* 0x000fe200078e02ff */
[----:B------:R-:W1:Y:S06]  /*00c0*/  LDCU.64 UR4, c[0x0][0x358] ;  /* 0x00006b00ff0477ac */ /* 0x000e6c0008000a00 */
[----:B------:R-:W2:Y:S08]  /*00d0*/  LDC.U8 R7, c[0x0][0x391] ;  /* 0x0000e440ff077b82 */ /* 0x000eb00000000000 */
[----:B------:R-:W3:Y:S01]  /*00e0*/  LDC.U8 R9, c[0x0][0x392] ;  /* 0x0000e480ff097b82 */ /* 0x000ee20000000000 */
[----:B0-----:R-:W-:-:S04]  /*00f0*/  IADD3 R2, P0, PT, R0, UR6, RZ ;  /* 0x0000000600027c10 */ /* 0x001fc8000ff1e0ff */
[----:B------:R-:W-:-:S05]  /*0100*/  LEA.HI.X.SX32 R3, R0, UR7, 0x1, P0 ;  /* 0x0000000700037c11 */ /* 0x000fca00080f0eff */
[----:B-1----:R-:W-:Y:S04]  /*0110*/  STG.E.U8 desc[UR4][R2.64], R5 ;  /* 0x0000000502007986 */ /* 0x002fe8000c101104 */
[----:B--2---:R-:W-:Y:S04]  /*0120*/  STG.E.U8 desc[UR4][R2.64+0x1], R7 ;  /* 0x0000010702007986 */ /* 0x004fe8000c101104 */
[----:B---3--:R-:W-:Y:S01]  /*0130*/  STG.E.U8 desc[UR4][R2.64+0x2], R9 ;  /* 0x0000020902007986 */ /* 0x008fe2000c101104 */
[----:B------:R-:W-:Y:S05]  /*0140*/  EXIT ;  /* 0x000000000000794d */ /* 0x000fea0003800000 */
.L_x_0:
[----:B------:R-:W-:-:S00]  /*0150*/  BRA `(.L_x_0) ;  /* 0xfffffffc00fc7947 */ /* 0x000fc0000383ffff */
[----:B------:R-:W-:-:S00]  /*0160*/  NOP ;  /* 0x0000000000007918 */ /* 0x000fc00000000000 */
        /* <DEDUP_REMOVED lines=9> */
.L_x_6:


//--------------------- .text._Z13drawHullLinesPhPfS0_iiihhh --------------------------
	.section	.text._Z13drawHullLinesPhPfS0_iiihhh,"ax",@progbits
	.align	128
        .global         _Z13drawHullLinesPhPfS0_iiihhh
        .type           _Z13drawHullLinesPhPfS0_iiihhh,@function
        .size           _Z13drawHullLinesPhPfS0_iiihhh,(.L_x_7 - _Z13drawHullLinesPhPfS0_iiihhh)
        .other          _Z13drawHullLinesPhPfS0_iiihhh,@"STO_CUDA_ENTRY STV_DEFAULT"
_Z13drawHullLinesPhPfS0_iiihhh:
.text._Z13drawHullLinesPhPfS0_iiihhh:
[----:B------:R-:W-:Y:S01]  /*0000*/  LDC R1, c[0x0][0x37c] ;  /* 0x0000df00ff017b82 */ /* 0x000fe20000000800 */
[----:B------:R-:W0:Y:S07]  /*0010*/  S2R R2, SR_TID.X ;  /* 0x0000000000027919 */ /* 0x000e2e0000002100 */
[----:B------:R-:W0:Y:S08]  /*0020*/  S2UR UR4, SR_CTAID.X ;  /* 0x00000000000479c3 */ /* 0x000e300000002500 */
[----:B------:R-:W0:Y:S08]  /*0030*/  LDC R5, c[0x0][0x360] ;  /* 0x0000d800ff057b82 */ /* 0x000e300000000800 */
[----:B------:R-:W1:Y:S01]  /*0040*/  LDC R0, c[0x0][0x398] ;  /* 0x0000e600ff007b82 */ /* 0x000e620000000800 */
[----:B0-----:R-:W-:-:S05]  /*0050*/  IMAD R5, R5, UR4, R2 ;  /* 0x0000000405057c24 */ /* 0x001fca000f8e0202 */
[----:B-1----:R-:W-:-:S13]  /*0060*/  ISETP.GE.AND P0, PT, R5, R0, PT ;  /* 0x000000000500720c */ /* 0x002fda0003f06270 */
[----:B------:R-:W-:Y:S05]  /*0070*/  @P0 EXIT ;  /* 0x000000000000094d */ /* 0x000fea0003800000 */
[----:B------:R-:W-:Y:S01]  /*0080*/  IABS R11, R0 ;  /* 0x00000000000b7213 */ /* 0x000fe20000000000 */
[----:B------:R-:W-:Y:S01]  /*0090*/  VIADD R4, R5, 0x1 ;  /* 0x0000000105047836 */ /* 0x000fe20000000000 */
[----:B------:R-:W0:Y:S02]  /*00a0*/  LDCU.64 UR6, c[0x0][0x358] ;  /* 0x00006b00ff0677ac */ /* 0x000e240008000a00 */
[----:B------:R-:W1:Y:S02]  /*00b0*/  I2F.RP R6, R11 ;  /* 0x0000000b00067306 */ /* 0x000e640000209400 */
[----:B------:R-:W-:Y:S01]  /*00c0*/  IABS R10, R4 ;  /* 0x00000004000a7213 */ /* 0x000fe20000000000 */
[----:B------:R-:W2:Y:S01]  /*00d0*/  LDCU UR4, c[0x0][0x39c] ;  /* 0x00007380ff0477ac */ /* 0x000ea20008000800 */
[----:B------:R-:W-:-:S04]  /*00e0*/  ISETP.GE.AND P2, PT, R4, RZ, PT ;  /* 0x000000ff0400720c */ /* 0x000fc80003f46270 */
[----:B-1----:R-:W1:Y:S02]  /*00f0*/  MUFU.RCP R6, R6 ;  /* 0x0000000600067308 */ /* 0x002e640000001000 */
[----:B-1----:R-:W-:-:S06]  /*0100*/  VIADD R2, R6, 0xffffffe ;  /* 0x0ffffffe06027836 */ /* 0x002fcc0000000000 */
[----:B------:R1:W3:Y:S02]  /*0110*/  F2I.FTZ.U32.TRUNC.NTZ R3, R2 ;  /* 0x0000000200037305 */ /* 0x0002e4000021f000 */
[----:B-1----:R-:W-:Y:S02]  /*0120*/  HFMA2 R2, -RZ, RZ, 0, 0 ;  /* 0x00000000ff027431 */ /* 0x002fe400000001ff */
[----:B---3--:R-:W-:-:S04]  /*0130*/  IMAD.MOV R8, RZ, RZ, -R3 ;  /* 0x000000ffff087224 */ /* 0x008fc800078e0a03 */
[----:B------:R-:W-:Y:S02]  /*0140*/  IMAD R7, R8, R11, RZ ;  /* 0x0000000b08077224 */ /* 0x000fe400078e02ff */
[----:B------:R-:W1:Y:S02]  /*0150*/  LDC.64 R8, c[0x0][0x390] ;  /* 0x0000e400ff087b82 */ /* 0x000e640000000a00 */
[----:B------:R-:W-:-:S06]  /*0160*/  IMAD.HI.U32 R3, R3, R7, R2 ;  /* 0x0000000703037227 */ /* 0x000fcc00078e0002 */
[----:B------:R-:W-:Y:S01]  /*0170*/  IMAD.HI.U32 R3, R3, R10, RZ ;  /* 0x0000000a03037227 */ /* 0x000fe200078e00ff */
[----:B------:R-:W3:Y:S03]  /*0180*/  LDC.64 R6, c[0x0][0x388] ;  /* 0x0000e200ff067b82 */ /* 0x000ee60000000a00 */
[----:B------:R-:W-:-:S04]  /*0190*/  IMAD.MOV R3, RZ, RZ, -R3 ;  /* 0x000000ffff037224 */ /* 0x000fc800078e0a03 */
[----:B------:R-:W-:-:S05]  /*01a0*/  IMAD R10, R11, R3, R10 ;  /* 0x000000030b0a7224 */ /* 0x000fca00078e020a */
[----:B------:R-:W-:Y:S01]  /*01b0*/  ISETP.GT.U32.AND P0, PT, R11, R10, PT ;  /* 0x0000000a0b00720c */ /* 0x000fe20003f04070 */
[----:B---3--:R-:W-:-:S12]  /*01c0*/  IMAD.WIDE R2, R5, 0x4, R6 ;  /* 0x0000000405027825 */ /* 0x008fd800078e0206 */
[----:B------:R-:W-:Y:S01]  /*01d0*/  @!P0 IMAD.IADD R10, R10, 0x1, -R11 ;  /* 0x000000010a0a8824 */ /* 0x000fe200078e0a0b */
[----:B------:R-:W-:Y:S01]  /*01e0*/  ISETP.NE.AND P0, PT, R0, RZ, PT ;  /* 0x000000ff0000720c */ /* 0x000fe20003f05270 */
[----:B-1----:R-:W-:Y:S01]  /*01f0*/  IMAD.WIDE R4, R5, 0x4, R8 ;  /* 0x0000000405047825 */ /* 0x002fe200078e0208 */
[----:B0-----:R-:W3:Y:S02]  /*0200*/  LDG.E R2, desc[UR6][R2.64] ;  /* 0x0000000602027981 */ /* 0x001ee4000c1e1900 */
[----:B------:R-:W-:-:S03]  /*0210*/  ISETP.GT.U32.AND P1, PT, R11, R10, PT ;  /* 0x0000000a0b00720c */ /* 0x000fc60003f24070 */
[----:B------:R2:W4:Y:S10]  /*0220*/  LDG.E R4, desc[UR6][R4.64] ;  /* 0x0000000604047981 */ /* 0x000534000c1e1900 */
[----:B------:R-:W-:-:S05]  /*0230*/  @!P1 IADD3 R10, PT, PT, R10, -R11, RZ ;  /* 0x8000000b0a0a9210 */ /* 0x000fca0007ffe0ff */
[----:B------:R-:W-:Y:S01]  /*0240*/  @!P2 IMAD.MOV R10, RZ, RZ, -R10 ;  /* 0x000000ffff0aa224 */ /* 0x000fe200078e0a0a */
[----:B------:R-:W-:-:S05]  /*0250*/  @!P0 LOP3.LUT R10, RZ, R0, RZ, 0x33, !PT ;  /* 0x00000000ff0a8212 */ /* 0x000fca00078e33ff */
[----:B------:R-:W-:-:S06]  /*0260*/  IMAD.WIDE R6, R10, 0x4, R6 ;  /* 0x000000040a067825 */ /* 0x000fcc00078e0206 */
[----:B------:R-:W5:Y:S01]  /*0270*/  LDG.E R6, desc[UR6][R6.64] ;  /* 0x0000000606067981 */ /* 0x000f62000c1e1900 */
[----:B------:R-:W-:Y:S02]  /*0280*/  IMAD.WIDE R8, R10, 0x4, R8 ;  /* 0x000000040a087825 */ /* 0x000fe400078e0208 */
[----:B------:R-:W0:Y:S01]  /*0290*/  LDC R10, c[0x0][0x3a0] ;  /* 0x0000e800ff0a7b82 */ /* 0x000e220000000800 */
[----:B------:R-:W-:Y:S02]  /*02a0*/  MOV R11, 0x3f666666 ;  /* 0x3f666666000b7802 */ /* 0x000fe40000000f00 */
[----:B--2---:R-:W-:Y:S01]  /*02b0*/  I2FP.F32.S32 R5, UR4 ;  /* 0x0000000400057c45 */ /* 0x004fe20008201400 */
[----:B------:R1:W5:Y:S01]  /*02c0*/  LDG.E R8, desc[UR6][R8.64] ;  /* 0x0000000608087981 */ /* 0x000362000c1e1900 */
[----:B0-----:R-:W-:-:S05]  /*02d0*/  VIADD R0, R10, UR4 ;  /* 0x000000040a007c36 */ /* 0x001fca0008000000 */
[----:B------:R-:W-:Y:S02]  /*02e0*/  ISETP.GE.AND P0, PT, R0, 0x1, PT ;  /* 0x000000010000780c */ /* 0x000fe40003f06270 */
[----:B-1----:R-:W-:Y:S01]  /*02f0*/  I2FP.F32.S32 R9, R10 ;  /* 0x0000000a00097245 */ /* 0x002fe20000201400 */
[----:B---3--:R-:W-:-:S04]  /*0300*/  FADD R2, R2, 1 ;  /* 0x3f80000002027421 */ /* 0x008fc80000000000 */
[----:B------:R-:W-:Y:S01]  /*0310*/  FMUL R2, R2, 0.5 ;  /* 0x3f00000002027820 */ /* 0x000fe20000400000 */
[----:B----4-:R-:W-:-:S03]  /*0320*/  FADD R4, R4, 1 ;  /* 0x3f80000004047421 */ /* 0x010fc60000000000 */
[----:B------:R-:W-:Y:S01]  /*0330*/  FFMA R2, R2, R11, 0.050000000745058059692 ;  /* 0x3d4ccccd02027423 */ /* 0x000fe2000000000b */
[----:B------:R-:W-:-:S03]  /*0340*/  FMUL R4, R4, 0.5 ;  /* 0x3f00000004047820 */ /* 0x000fc60000400000 */
[----:B------:R-:W-:Y:S01]  /*0350*/  FMUL R2, R2, R5 ;  /* 0x0000000502027220 */ /* 0x000fe20000400000 */
[----:B------:R-:W-:Y:S01]  /*0360*/  FFMA R4, R4, R11, 0.050000000745058059692 ;  /* 0x3d4ccccd04047423 */ /* 0x000fe2000000000b */
[----:B------:R-:W-:Y:S06]  /*0370*/  @!P0 EXIT ;  /* 0x000000000000894d */ /* 0x000fec0003800000 */
[----:B-----5:R-:W-:Y:S01]  /*0380*/  FADD R6, R6, 1 ;  /* 0x3f80000006067421 */ /* 0x020fe20000000000 */
[----:B------:R-:W-:Y:S01]  /*0390*/  FADD R8, R8, 1 ;  /* 0x3f80000008087421 */ /* 0x000fe20000000000 */
[----:B------:R-:W-:Y:S01]  /*03a0*/  FMUL R4, R4, R9 ;  /* 0x0000000904047220 */ /* 0x000fe20000400000 */
[----:B------:R-:W-:Y:S01]  /*03b0*/  F2I.TRUNC.NTZ R2, R2 ;  /* 0x0000000200027305 */ /* 0x000fe2000020f100 */
[----:B------:R-:W-:Y:S01]  /*03c0*/  FMUL R6, R6, 0.5 ;  /* 0x3f00000006067820 */ /* 0x000fe20000400000 */
[----:B------:R-:W-:Y:S01]  /*03d0*/  FMUL R8, R8, 0.5 ;  /* 0x3f00000008087820 */ /* 0x000fe20000400000 */
[----:B------:R-:W0:Y:S01]  /*03e0*/  LDC.U8 R13, c[0x0][0x3a4] ;  /* 0x0000e900ff0d7b82 */ /* 0x000e220000000000 */
[----:B------:R-:W1:Y:S01]  /*03f0*/  LDCU UR5, c[0x0][0x39c] ;  /* 0x00007380ff0577ac */ /* 0x000e620008000800 */
[-C--:B------:R-:W-:Y:S01]  /*0400*/  FFMA R6, R6, R11.reuse, 0.050000000745058059692 ;  /* 0x3d4ccccd06067423 */ /* 0x080fe2000000000b */
[----:B------:R-:W-:Y:S02]  /*0410*/  FFMA R8, R8, R11, 0.050000000745058059692 ;  /* 0x3d4ccccd08087423 */ /* 0x000fe4000000000b */
[----:B------:R2:W-:Y:S01]  /*0420*/  F2I.TRUNC.NTZ R3, R4 ;  /* 0x0000000400037305 */ /* 0x0005e2000020f100 */
[----:B------:R-:W-:Y:S01]  /*0430*/  FMUL R7, R5, R6 ;  /* 0x0000000605077220 */ /* 0x000fe20000400000 */
[----:B------:R-:W-:Y:S01]  /*0440*/  FMUL R6, R9, R8 ;  /* 0x0000000809067220 */ /* 0x000fe20000400000 */
[----:B------:R-:W3:Y:S01]  /*0450*/  LDC.U8 R11, c[0x0][0x3a6] ;  /* 0x0000e980ff0b7b82 */ /* 0x000ee20000000000 */
[----:B------:R-:W4:Y:S04]  /*0460*/  LDCU UR10, c[0x0][0x3a0] ;  /* 0x00007400ff0a77ac */ /* 0x000f280008000800 */
[----:B------:R-:W1:Y:S01]  /*0470*/  F2I.TRUNC.NTZ R7, R7 ;  /* 0x0000000700077305 */ /* 0x000e62000020f100 */
[----:B--2---:R-:W-:Y:S01]  /*0480*/  MOV R4, 0x1 ;  /* 0x0000000100047802 */ /* 0x004fe20000000f00 */
[----:B------:R-:W2:Y:S01]  /*0490*/  LDCU.64 UR8, c[0x0][0x380] ;  /* 0x00007000ff0877ac */ /* 0x000ea20008000a00 */
[----:B------:R-:W0:Y:S01]  /*04a0*/  LDC.U8 R9, c[0x0][0x3a5] ;  /* 0x0000e940ff097b82 */ /* 0x000e220000000000 */
[----:B------:R-:W-:-:S04]  /*04b0*/  UMOV UR4, URZ ;  /* 0x000000ff00047c82 */ /* 0x000fc80008000000 */
[----:B------:R-:W4:Y:S01]  /*04c0*/  F2I.TRUNC.NTZ R6, R6 ;  /* 0x0000000600067305 */ /* 0x000f22000020f100 */
[C---:B-1----:R-:W-:Y:S01]  /*04d0*/  IMAD.IADD R8, R7.reuse, 0x1, -R2 ;  /* 0x0000000107087824 */ /* 0x042fe200078e0a02 */
[----:B------:R-:W-:-:S04]  /*04e0*/  ISETP.GT.AND P1, PT, R7, R2, PT ;  /* 0x000000020700720c */ /* 0x000fc80003f24270 */
[----:B------:R-:W-:Y:S02]  /*04f0*/  IABS R12, R8 ;  /* 0x00000008000c7213 */ /* 0x000fe40000000000 */
[----:B------:R-:W-:Y:S01]  /*0500*/  SEL R18, R4, 0xffffffff, P1 ;  /* 0xffffffff04127807 */ /* 0x000fe20000800000 */
[C---:B----4-:R-:W-:Y:S01]  /*0510*/  IMAD.IADD R10, R6.reuse, 0x1, -R3 ;  /* 0x00000001060a7824 */ /* 0x050fe200078e0a03 */
[----:B------:R-:W-:-:S04]  /*0520*/  ISETP.GT.AND P0, PT, R6, R3, PT ;  /* 0x000000030600720c */ /* 0x000fc80003f04270 */
[----:B------:R-:W-:Y:S02]  /*0530*/  IABS R15, R10 ;  /* 0x0000000a000f7213 */ /* 0x000fe40000000000 */
[----:B------:R-:W-:-:S03]  /*0540*/  SEL R19, R4, 0xffffffff, P0 ;  /* 0xffffffff04137807 */ /* 0x000fc60000000000 */
[----:B--2---:R-:W-:-:S07]  /*0550*/  IMAD.IADD R14, R12, 0x1, -R15 ;  /* 0x000000010c0e7824 */ /* 0x004fce00078e0a0f */
.L_x_3:
[C---:B------:R-:W-:Y:S01]  /*0560*/  ISETP.GE.AND P0, PT, R2.reuse, UR5, PT ;  /* 0x0000000502007c0c */ /* 0x040fe2000bf06270 */
[----:B------:R-:W-:Y:S01]  /*0570*/  BSSY.RECONVERGENT B0, `(.L_x_1) ;  /* 0x000000f000007945 */ /* 0x000fe20003800200 */
[C---:B------:R-:W-:Y:S02]  /*0580*/  ISETP.GE.AND P1, PT, R3.reuse, UR10, PT ;  /* 0x0000000a03007c0c */ /* 0x040fe4000bf26270 */
[----:B------:R-:W-:Y:S02]  /*0590*/  ISETP.GT.AND P0, PT, R2, -0x1, !P0 ;  /* 0xffffffff0200780c */ /* 0x000fe40004704270 */
[C---:B------:R-:W-:Y:S02]  /*05a0*/  ISETP.GT.AND P1, PT, R3.reuse, -0x1, !P1 ;  /* 0xffffffff0300780c */ /* 0x040fe40004f24270 */
[----:B------:R-:W-:Y:S02]  /*05b0*/  ISETP.NE.AND P2, PT, R3, R6, PT ;  /* 0x000000060300720c */ /* 0x000fe40003f45270 */
[----:B------:R-:W-:-:S02]  /*05c0*/  PLOP3.LUT P0, PT, P0, P1, PT, 0x80, 0x8 ;  /* 0x000000000008781c */ /* 0x000fc40000703070 */
[----:B------:R-:W-:-:S11]  /*05d0*/  ISETP.EQ.AND P1, PT, R2, R7, PT ;  /* 0x000000070200720c */ /* 0x000fd60003f22270 */
[----:B------:R-:W-:Y:S05]  /*05e0*/  @!P0 BRA `(.L_x_2) ;  /* 0x00000000001c8947 */ /* 0x000fea0003800000 */
[----:B------:R-:W-:-:S04]  /*05f0*/  IMAD R4, R3, UR5, R2 ;  /* 0x0000000503047c24 */ /* 0x000fc8000f8e0202 */
[----:B------:R-:W-:-:S05]  /*0600*/  IMAD R5, R4, 0x3, RZ ;  /* 0x0000000304057824 */ /* 0x000fca00078e02ff */
[----:B------:R-:W-:-:S04]  /*0610*/  IADD3 R4, P0, PT, R5, UR8, RZ ;  /* 0x0000000805047c10 */ /* 0x000fc8000ff1e0ff */
[----:B------:R-:W-:-:S05]  /*0620*/  LEA.HI.X.SX32 R5, R5, UR9, 0x1, P0 ;  /* 0x0000000905057c11 */ /* 0x000fca00080f0eff */
[----:B0-----:R1:W-:Y:S04]  /*0630*/  STG.E.U8 desc[UR6][R4.64], R13 ;  /* 0x0000000d04007986 */ /* 0x0013e8000c101106 */
[----:B------:R1:W-:Y:S04]  /*0640*/  STG.E.U8 desc[UR6][R4.64+0x1], R9 ;  /* 0x0000010904007986 */ /* 0x0003e8000c101106 */
[----:B---3--:R1:W-:Y:S02]  /*0650*/  STG.E.U8 desc[UR6][R4.64+0x2], R11 ;  /* 0x0000020b04007986 */ /* 0x0083e4000c101106 */
.L_x_2:
[----:B------:R-:W-:Y:S05]  /*0660*/  BSYNC.RECONVERGENT B0 ;  /* 0x0000000000007941 */ /* 0x000fea0003800200 */
.L_x_1:
[----:B------:R-:W-:Y:S05]  /*0670*/  @!P2 EXIT P1 ;  /* 0x000000000000a94d */ /* 0x000fea0000800000 */
[----:B------:R-:W-:Y:S01]  /*0680*/  UIADD3 UR4, UPT, UPT, UR4, 0x1, URZ ;  /* 0x0000000104047890 */ /* 0x000fe2000fffe0ff */
[----:B-1----:R-:W-:Y:S02]  /*0690*/  IABS R4, R10 ;  /* 0x0000000a00047213 */ /* 0x002fe40000000000 */
[----:B------:R-:W-:-:S03]  /*06a0*/  IABS R17, R8 ;  /* 0x0000000800117213 */ /* 0x000fc60000000000 */
[----:B------:R-:W-:Y:S01]  /*06b0*/  ISETP.NE.AND P2, PT, R0, UR4, PT ;  /* 0x0000000400007c0c */ /* 0x000fe2000bf45270 */
[----:B------:R-:W-:Y:S01]  /*06c0*/  IMAD.MOV R5, RZ, RZ, -R4 ;  /* 0x000000ffff057224 */ /* 0x000fe200078e0a04 */
[----:B------:R-:W-:-:S04]  /*06d0*/  SHF.L.U32 R4, R14, 0x1, RZ ;  /* 0x000000010e047819 */ /* 0x000fc800000006ff */
[C---:B------:R-:W-:Y:S02]  /*06e0*/  ISETP.GE.AND P1, PT, R4.reuse, R17, PT ;  /* 0x000000110400720c */ /* 0x040fe40003f26270 */
[----:B------:R-:W-:Y:S02]  /*06f0*/  ISETP.GT.AND P0, PT, R4, R5, PT ;  /* 0x000000050400720c */ /* 0x000fe40003f04270 */
[----:B------:R-:W-:Y:S02]  /*0700*/  SEL R16, R19, RZ, !P1 ;  /* 0x000000ff13107207 */ /* 0x000fe40004800000 */
[----:B------:R-:W-:Y:S02]  /*0710*/  SEL R4, R12, RZ, !P1 ;  /* 0x000000ff0c047207 */ /* 0x000fe40004800000 */
[----:B------:R-:W-:Y:S01]  /*0720*/  SEL R5, R15, RZ, P0 ;  /* 0x000000ff0f057207 */ /* 0x000fe20000000000 */
[----:B------:R-:W-:Y:S01]  /*0730*/  IMAD.IADD R3, R16, 0x1, R3 ;  /* 0x0000000110037824 */ /* 0x000fe200078e0203 */
[----:B------:R-:W-:-:S02]  /*0740*/  SEL R17, R18, RZ, P0 ;  /* 0x000000ff12117207 */ /* 0x000fc40000000000 */
[----:B------:R-:W-:Y:S02]  /*0750*/  IADD3 R14, PT, PT, R4, R14, -R5 ;  /* 0x0000000e040e7210 */ /* 0x000fe40007ffe805 */
[----:B------:R-:W-:Y:S01]  /*0760*/  IADD3 R2, PT, PT, R17, R2, RZ ;  /* 0x0000000211027210 */ /* 0x000fe20007ffe0ff */
[----:B------:R-:W-:Y:S06]  /*0770*/  @P2 BRA `(.L_x_3) ;  /* 0xfffffffc00782947 */ /* 0x000fec000383ffff */
[----:B------:R-:W-:Y:S05]  /*0780*/  EXIT ;  /* 0x000000000000794d */ /* 0x000fea0003800000 */
.L_x_4:
        /* <DEDUP_REMOVED lines=15> */
.L_x_7:


//--------------------- .text._Z10drawPointsPhPfS0_iiihhh --------------------------
	.section	.text._Z10drawPointsPhPfS0_iiihhh,"ax",@progbits
	.align	128
        .global         _Z10drawPointsPhPfS0_iiihhh
        .type           _Z10drawPointsPhPfS0_iiihhh,@function
        .size           _Z10drawPointsPhPfS0_iiihhh,(.L_x_8 - _Z10drawPointsPhPfS0_iiihhh)
        .other          _Z10drawPointsPhPfS0_iiihhh,@"STO_CUDA_ENTRY STV_DEFAULT"
_Z10drawPointsPhPfS0_iiihhh:
.text._Z10drawPointsPhPfS0_iiihhh:
[----:B------:R-:W-:Y:S01]  /*0000*/  LDC R1, c[0x0][0x37c] ;  /* 0x0000df00ff017b82 */ /* 0x000fe20000000800 */
[----:B------:R-:W0:Y:S07]  /*0010*/  S2R R0, SR_TID.X ;  /* 0x0000000000007919 */ /* 0x000e2e0000002100 */
[----:B------:R-:W0:Y:S01]  /*0020*/  S2UR UR4, SR_CTAID.X ;  /* 0x00000000000479c3 */ /* 0x000e220000002500 */
[----:B------:R-:W1:Y:S07]  /*0030*/  LDCU UR5, c[0x0][0x398] ;  /* 0x00007300ff0577ac */ /* 0x000e6e0008000800 */
[----:B------:R-:W0:Y:S02]  /*0040*/  LDC R7, c[0x0][0x360] ;  /* 0x0000d800ff077b82 */ /* 0x000e240000000800 */
[----:B0-----:R-:W-:-:S05]  /*0050*/  IMAD R7, R7, UR4, R0 ;  /* 0x0000000407077c24 */ /* 0x001fca000f8e0200 */
[----:B-1----:R-:W-:-:S13]  /*0060*/  ISETP.GE.AND P0, PT, R7, UR5, PT ;  /* 0x0000000507007c0c */ /* 0x002fda000bf06270 */
[----:B------:R-:W-:Y:S05]  /*0070*/  @P0 EXIT ;  /* 0x000000000000094d */ /* 0x000fea0003800000 */
[----:B------:R-:W0:Y:S01]  /*0080*/  LDC.64 R2, c[0x0][0x388] ;  /* 0x0000e200ff027b82 */ /* 0x000e220000000a00 */
[----:B------:R-:W1:Y:S01]  /*0090*/  LDCU.64 UR4, c[0x0][0x358] ;  /* 0x00006b00ff0477ac */ /* 0x000e620008000a00 */
[----:B------:R-:W2:Y:S06]  /*00a0*/  LDCU UR6, c[0x0][0x39c] ;  /* 0x00007380ff0677ac */ /* 0x000eac0008000800 */
[----:B------:R-:W3:Y:S01]  /*00b0*/  LDC.64 R4, c[0x0][0x390] ;  /* 0x0000e400ff047b82 */ /* 0x000ee20000000a00 */
[----:B------:R-:W4:Y:S01]  /*00c0*/  LDCU UR7, c[0x0][0x3a0] ;  /* 0x00007400ff0777ac */ /* 0x000f220008000800 */
[----:B0-----:R-:W-:-:S06]  /*00d0*/  IMAD.WIDE R2, R7, 0x4, R2 ;  /* 0x0000000407027825 */ /* 0x001fcc00078e0202 */
[----:B-1----:R4:W5:Y:S01]  /*00e0*/  LDG.E R2, desc[UR4][R2.64] ;  /* 0x0000000402027981 */ /* 0x002962000c1e1900 */
[----:B---3--:R-:W-:-:S06]  /*00f0*/  IMAD.WIDE R4, R7, 0x4, R4 ;  /* 0x0000000407047825 */ /* 0x008fcc00078e0204 */
[----:B------:R-:W3:Y:S01]  /*0100*/  LDG.E R4, desc[UR4][R4.64] ;  /* 0x0000000404047981 */ /* 0x000ee2000c1e1900 */
[----:B------:R-:W-:Y:S01]  /*0110*/  HFMA2 R9, -RZ, RZ, 1.849609375, 1638 ;  /* 0x3f666666ff097431 */ /* 0x000fe200000001ff */
[----:B--2---:R-:W-:Y:S02]  /*0120*/  I2FP.F32.S32 R7, UR6 ;  /* 0x0000000600077c45 */ /* 0x004fe40008201400 */
[----:B----4-:R-:W-:Y:S01]  /*0130*/  I2FP.F32.S32 R3, UR7 ;  /* 0x0000000700037c45 */ /* 0x010fe20008201400 */
[----:B-----5:R-:W-:-:S04]  /*0140*/  FADD R0, R2, 1 ;  /* 0x3f80000002007421 */ /* 0x020fc80000000000 */
[----:B------:R-:W-:Y:S01]  /*0150*/  FMUL R0, R0, 0.5 ;  /* 0x3f00000000007820 */ /* 0x000fe20000400000 */
[----:B---3--:R-:W-:-:S04]  /*0160*/  FADD R6, R4, 1 ;  /* 0x3f80000004067421 */ /* 0x008fc80000000000 */
[----:B------:R-:W-:Y:S01]  /*0170*/  FMUL R6, R6, 0.5 ;  /* 0x3f00000006067820 */ /* 0x000fe20000400000 */
[----:B------:R-:W-:-:S03]  /*0180*/  FFMA R0, R0, R9, 0.050000000745058059692 ;  /* 0x3d4ccccd00007423 */ /* 0x000fc60000000009 */
[----:B------:R-:W-:Y:S01]  /*0190*/  FFMA R6, R6, R9, 0.050000000745058059692 ;  /* 0x3d4ccccd06067423 */ /* 0x000fe20000000009 */
[----:B------:R-:W-:-:S03]  /*01a0*/  FMUL R0, R0, R7 ;  /* 0x0000000700007220 */ /* 0x000fc60000400000 */
[----:B------:R-:W-:-:S03]  /*01b0*/  FMUL R3, R6, R3 ;  /* 0x0000000306037220 */ /* 0x000fc60000400000 */
[----:B------:R-:W0:Y:S08]  /*01c0*/  F2I.TRUNC.NTZ R0, R0 ;  /* 0x0000000000007305 */ /* 0x000e30000020f100 */
[----:B------:R-:W1:Y:S01]  /*01d0*/  F2I.TRUNC.NTZ R3, R3 ;  /* 0x0000000300037305 */ /* 0x000e62000020f100 */
[----:B0-----:R-:W-:-:S04]  /*01e0*/  ISETP.GE.AND P1, PT, R0, UR6, PT ;  /* 0x0000000600007c0c */ /* 0x001fc8000bf26270 */
[----:B------:R-:W-:Y:S02]  /*01f0*/  ISETP.LT.OR P1, PT, R0, RZ, P1 ;  /* 0x000000ff0000720c */ /* 0x000fe40000f21670 */
[----:B-1----:R-:W-:-:S04]  /*0200*/  ISETP.GE.AND P0, PT, R3, UR7, PT ;  /* 0x0000000703007c0c */ /* 0x002fc8000bf06270 */
[----:B------:R-:W-:-:S04]  /*0210*/  ISETP.LT.OR P0, PT, R3, RZ, P0 ;  /* 0x000000ff0300720c */ /* 0x000fc80000701670 */
[----:B------:R-:W-:-:S13]  /*0220*/  PLOP3.LUT P0, PT, P1, P0, PT, 0xf8, 0x8f ;  /* 0x00000000008f781c */ /* 0x000fda0000f01f70 */
[----:B------:R-:W-:Y:S05]  /*0230*/  @P0 EXIT ;  /* 0x000000000000094d */ /* 0x000fea0003800000 */
[----:B------:R-:W0:Y:S01]  /*0240*/  LDCU.64 UR8, c[0x0][0x380] ;  /* 0x00007000ff0877ac */ /* 0x000e220008000a00 */
[----:B------:R-:W1:Y:S01]  /*0250*/  LDC.U8 R5, c[0x0][0x3a4] ;  /* 0x0000e900ff057b82 */ /* 0x000e620000000000 */
[----:B------:R-:W-:-:S04]  /*0260*/  IMAD R0, R3, UR6, R0 ;  /* 0x0000000603007c24 */ /* 0x000fc8000f8e0200 */
[----:B------:R-:W-:-:S03]  /*0270*/  IMAD R0, R0, 0x3, RZ ;  /* 0x0000000300007824 */ /* 0x000fc600078e02ff */
        /* <DEDUP_REMOVED lines=8> */
.L_x_5:
        /* <DEDUP_REMOVED lines=16> */
.L_x_8:


//--------------------- .nv.shared.reserved.0     --------------------------
	.section	.nv.shared.reserved.0,"aw",@nobits
	.weak		__nv_reservedSMEM_offset_0_alias
	.size		__nv_reservedSMEM_offset_0_alias, 0, 64
	.other		__nv_reservedSMEM_offset_0_alias,@"STO_CUDA_RESERVED_SHARED STV_DEFAULT"
__nv_reservedSMEM_offset_0_alias:
	.zero		0
	.zero		64


//--------------------- .nv.constant0._Z10clearImagePhiihhh --------------------------
	.section	.nv.constant0._Z10clearImagePhiihhh,"a",@progbits
	.sectionflags	@""
	.align	4
.nv.constant0._Z10clearImagePhiihhh:
	.zero		915


//--------------------- .nv.constant0._Z13drawHullLinesPhPfS0_iiihhh --------------------------
	.section	.nv.constant0._Z13drawHullLinesPhPfS0_iiihhh,"a",@progbits
	.sectionflags	@""
	.align	4
.nv.constant0._Z13drawHullLinesPhPfS0_iiihhh:
	.zero		935


//--------------------- .nv.constant0._Z10drawPointsPhPfS0_iiihhh --------------------------
	.section	.nv.constant0._Z10drawPointsPhPfS0_iiihhh,"a",@progbits
	.sectionflags	@""
	.align	4
.nv.constant0._Z10drawPointsPhPfS0_iiihhh:
	.zero		935


//--------------------- SYMBOLS --------------------------

	.type		.nv.reservedSmem.offset0,@object
	.size		.nv.reservedSmem.offset0,0x4
